//
// Generated by NVIDIA NVVM Compiler
//
// Compiler Build ID: CL-36424714
// Cuda compilation tools, release 13.0, V13.0.88
// Based on NVVM 20.0.0
//

.version 9.0
.target sm_100
.address_size 64

	// .globl	worker_kernel
// _ZZ13worker_kernelE2nt_$_0 has been demoted
// _ZZ13worker_kernelE2nt_$_1 has been demoted
// _ZZ13worker_kernelE4done has been demoted

.visible .entry worker_kernel(
	.param .u64 .ptr .align 1 worker_kernel_param_0,
	.param .u32 worker_kernel_param_1,
	.param .u64 .ptr .align 1 worker_kernel_param_2,
	.param .u64 .ptr .align 1 worker_kernel_param_3,
	.param .u64 .ptr .align 1 worker_kernel_param_4,
	.param .u64 .ptr .align 1 worker_kernel_param_5,
	.param .u64 .ptr .align 1 worker_kernel_param_6
)
{
	.reg .pred 	%p<26>;
	.reg .b32 	%r<48>;
	.reg .b64 	%rd<46>;
	// demoted variable
	.shared .align 4 .u32 _ZZ13worker_kernelE2nt_$_0;
	// demoted variable
	.shared .align 4 .u32 _ZZ13worker_kernelE2nt_$_1;
	// demoted variable
	.shared .align 4 .u32 _ZZ13worker_kernelE4done;
	ld.param.u64 	%rd11, [worker_kernel_param_0];
	ld.param.u32 	%r13, [worker_kernel_param_1];
	ld.param.u64 	%rd12, [worker_kernel_param_2];
	ld.param.u64 	%rd13, [worker_kernel_param_3];
	ld.param.u64 	%rd14, [worker_kernel_param_4];
	ld.param.u64 	%rd15, [worker_kernel_param_5];
	ld.param.u64 	%rd10, [worker_kernel_param_6];
	cvta.to.global.u64 	%rd1, %rd13;
	cvta.to.global.u64 	%rd2, %rd15;
	cvta.to.global.u64 	%rd3, %rd11;
	cvta.to.global.u64 	%rd4, %rd12;
	cvta.to.global.u64 	%rd5, %rd14;
	mov.u32 	%r1, %ctaid.x;
	mov.u32 	%r2, %tid.x;
	setp.ne.s32 	%p1, %r2, 0;
	@%p1 bra 	$L__BB0_2;
	cvta.to.global.u64 	%rd17, %rd10;
	// begin inline asm
	mov.u64 %rd16, %globaltimer;
	// end inline asm
	mul.wide.u32 	%rd18, %r1, 8;
	add.s64 	%rd19, %rd17, %rd18;
	st.global.u64 	[%rd19], %rd16;
$L__BB0_2:
	mul.lo.s32 	%r15, %r1, 1000;
	mul.wide.u32 	%rd20, %r15, 24;
	add.s64 	%rd6, %rd2, %rd20;
	mov.b32 	%r44, 0;
$L__BB0_3:
	setp.ne.s32 	%p2, %r2, 0;
	@%p2 bra 	$L__BB0_12;
	atom.relaxed.global.cas.b32 	%r16, [%rd5], 0, 1;
	setp.eq.s32 	%p3, %r16, 0;
	@%p3 bra 	$L__BB0_6;
$L__BB0_5:
	mov.b32 	%r17, 64;
	// begin inline asm
	nanosleep.u32 %r17;
	// end inline asm
	atom.relaxed.global.cas.b32 	%r18, [%rd5], 0, 1;
	setp.ne.s32 	%p4, %r18, 0;
	@%p4 bra 	$L__BB0_5;
$L__BB0_6:
	membar.gl;
	ld.global.u32 	%r4, [%rd4];
	setp.lt.s32 	%p5, %r4, %r13;
	@%p5 bra 	$L__BB0_8;
	membar.gl;
	atom.global.exch.b32 	%r23, [%rd5], 0;
	bra.uni 	$L__BB0_11;
$L__BB0_8:
	st.shared.u32 	[_ZZ13worker_kernelE2nt_$_1], %r4;
	mul.wide.s32 	%rd21, %r4, 88;
	add.s64 	%rd22, %rd3, %rd21;
	ld.global.u32 	%r19, [%rd22+8];
	st.shared.u32 	[_ZZ13worker_kernelE2nt_$_0], %r19;
	add.s32 	%r20, %r19, -1;
	st.global.u32 	[%rd22+8], %r20;
	setp.ne.s32 	%p6, %r19, 0;
	@%p6 bra 	$L__BB0_10;
	atom.global.add.u32 	%r21, [%rd4], 1;
$L__BB0_10:
	membar.gl;
	atom.global.exch.b32 	%r22, [%rd5], 0;
$L__BB0_11:
	setp.ge.s32 	%p7, %r4, %r13;
	selp.u32 	%r24, 1, 0, %p7;
	st.shared.u32 	[_ZZ13worker_kernelE4done], %r24;
$L__BB0_12:
	bar.sync 	0;
	ld.shared.u32 	%r25, [_ZZ13worker_kernelE4done];
	setp.ne.s32 	%p8, %r25, 0;
	@%p8 bra 	$L__BB0_32;
	setp.ne.s32 	%p12, %r2, 0;
	@%p12 bra 	$L__BB0_30;
	ld.shared.u32 	%r5, [_ZZ13worker_kernelE2nt_$_1];
	membar.gl;
	setp.gt.s32 	%p13, %r44, 999;
	@%p13 bra 	$L__BB0_18;
	// begin inline asm
	mov.u64 %rd26, %globaltimer;
	// end inline asm
	setp.lt.s32 	%p14, %r44, 1;
	@%p14 bra 	$L__BB0_17;
	add.s32 	%r27, %r44, -1;
	mul.wide.u32 	%rd27, %r27, 24;
	add.s64 	%rd28, %rd6, %rd27;
	st.global.u64 	[%rd28+8], %rd26;
$L__BB0_17:
	mul.wide.s32 	%rd29, %r44, 24;
	add.s64 	%rd30, %rd6, %rd29;
	st.global.u64 	[%rd30], %rd26;
	mov.b64 	%rd31, 0;
	st.global.u64 	[%rd30+8], %rd31;
	mov.b32 	%r28, 0;
	st.global.u32 	[%rd30+16], %r28;
	add.s32 	%r44, %r44, 1;
$L__BB0_18:
	atom.global.add.u32 	%r29, [%rd1], 1;
	setp.gt.s32 	%p15, %r44, 999;
	@%p15 bra 	$L__BB0_22;
	// begin inline asm
	mov.u64 %rd32, %globaltimer;
	// end inline asm
	setp.lt.s32 	%p16, %r44, 1;
	@%p16 bra 	$L__BB0_21;
	add.s32 	%r30, %r44, -1;
	mul.wide.u32 	%rd33, %r30, 24;
	add.s64 	%rd34, %rd6, %rd33;
	st.global.u64 	[%rd34+8], %rd32;
$L__BB0_21:
	mul.wide.s32 	%rd35, %r44, 24;
	add.s64 	%rd36, %rd6, %rd35;
	st.global.u64 	[%rd36], %rd32;
	mov.b64 	%rd37, 0;
	st.global.u64 	[%rd36+8], %rd37;
	mov.b32 	%r31, 1;
	st.global.u32 	[%rd36+16], %r31;
	add.s32 	%r44, %r44, 1;
$L__BB0_22:
	atom.global.or.b32 	%r32, [%rd1], 0;
	setp.lt.s32 	%p17, %r32, 1;
	@%p17 bra 	$L__BB0_23;
	bra.uni 	$L__BB0_35;
$L__BB0_23:
	atom.global.or.b32 	%r35, [%rd1], 0;
	setp.lt.s32 	%p19, %r35, 1;
	@%p19 bra 	$L__BB0_24;
	bra.uni 	$L__BB0_36;
$L__BB0_24:
	atom.global.or.b32 	%r38, [%rd1], 0;
	setp.lt.s32 	%p21, %r38, 1;
	@%p21 bra 	$L__BB0_26;
$L__BB0_25:
	mov.b32 	%r39, 64;
	// begin inline asm
	nanosleep.u32 %r39;
	// end inline asm
	atom.global.or.b32 	%r40, [%rd1], 0;
	setp.gt.s32 	%p22, %r40, 0;
	@%p22 bra 	$L__BB0_25;
$L__BB0_26:
	membar.gl;
	mul.wide.s32 	%rd38, %r5, 88;
	add.s64 	%rd39, %rd3, %rd38;
	ld.global.u32 	%r10, [%rd39];
	setp.gt.s32 	%p23, %r44, 999;
	@%p23 bra 	$L__BB0_30;
	// begin inline asm
	mov.u64 %rd40, %globaltimer;
	// end inline asm
	setp.lt.s32 	%p24, %r44, 1;
	@%p24 bra 	$L__BB0_29;
	add.s32 	%r41, %r44, -1;
	mul.wide.u32 	%rd41, %r41, 24;
	add.s64 	%rd42, %rd6, %rd41;
	st.global.u64 	[%rd42+8], %rd40;
$L__BB0_29:
	mul.wide.s32 	%rd43, %r44, 24;
	add.s64 	%rd44, %rd6, %rd43;
	st.global.u64 	[%rd44], %rd40;
	mov.b64 	%rd45, 0;
	st.global.u64 	[%rd44+8], %rd45;
	add.s32 	%r42, %r10, 2;
	st.global.u32 	[%rd44+16], %r42;
	add.s32 	%r44, %r44, 1;
$L__BB0_30:
	setp.ne.s32 	%p25, %r2, 0;
	bar.sync 	0;
	bar.sync 	0;
	@%p25 bra 	$L__BB0_3;
	membar.gl;
	atom.global.add.u32 	%r43, [%rd1], -1;
	bra.uni 	$L__BB0_3;
$L__BB0_32:
	setp.ne.s32 	%p9, %r2, 0;
	setp.lt.s32 	%p10, %r44, 1;
	or.pred  	%p11, %p9, %p10;
	@%p11 bra 	$L__BB0_34;
	// begin inline asm
	mov.u64 %rd23, %globaltimer;
	// end inline asm
	add.s32 	%r26, %r44, -1;
	mul.wide.u32 	%rd24, %r26, 24;
	add.s64 	%rd25, %rd6, %rd24;
	st.global.u64 	[%rd25+8], %rd23;
$L__BB0_34:
	ret;
$L__BB0_35:
	mov.b32 	%r33, 64;
	// begin inline asm
	nanosleep.u32 %r33;
	// end inline asm
	atom.global.or.b32 	%r34, [%rd1], 0;
	setp.gt.s32 	%p18, %r34, 0;
	@%p18 bra 	$L__BB0_35;
	bra.uni 	$L__BB0_23;
$L__BB0_36:
	mov.b32 	%r36, 64;
	// begin inline asm
	nanosleep.u32 %r36;
	// end inline asm
	atom.global.or.b32 	%r37, [%rd1], 0;
	setp.gt.s32 	%p20, %r37, 0;
	@%p20 bra 	$L__BB0_36;
	bra.uni 	$L__BB0_24;

}


// ===== COMPILED SASS (sm_100) =====

	.target	sm_100

	.elftype	@"ET_EXEC"


//--------------------- .note.nv.tkinfo           --------------------------
	.section	.note.nv.tkinfo,"",@"SHT_NOTE"
	.sectionflags	@"SHF_NOTE_NV_TKINFO"
	.tkinfo
        /*0018*/ 	.word	0x00000002
        /*0030*/ 	.string	""
        /*0030*/ 	.string	"ptxas"
        /*0030*/ 	.string	"Cuda compilation tools, release 13.0, V13.0.88"
        /*0030*/ 	.string	"Build cuda_13.0.r13.0/compiler.36424714_0"
        /*0030*/ 	.string	"-arch sm_100 -m 64 "



//--------------------- .note.nv.cuinfo           --------------------------
	.section	.note.nv.cuinfo,"",@"SHT_NOTE"
	.sectionflags	@"SHF_NOTE_NV_CUINFO"
        /*0018*/ 	.short	0x0002
        /*001a*/ 	.short	0x0064
        /*001c*/ 	.short	0x0082
	.zero		2


//--------------------- .nv.info                  --------------------------
	.section	.nv.info,"",@"SHT_CUDA_INFO"
	.align	4


	//----- nvinfo : EIATTR_REGCOUNT
	.align		4
        /*0000*/ 	.byte	0x04, 0x2f
        /*0002*/ 	.short	(.L_1 - .L_0)
	.align		4
.L_0:
        /*0004*/ 	.word	index@(worker_kernel)
        /*0008*/ 	.word	0x00000012


	//----- nvinfo : EIATTR_FRAME_SIZE
	.align		4
.L_1:
        /*000c*/ 	.byte	0x04, 0x11
        /*000e*/ 	.short	(.L_3 - .L_2)
	.align		4
.L_2:
        /*0010*/ 	.word	index@(worker_kernel)
        /*0014*/ 	.word	0x00000000


	//----- nvinfo : EIATTR_MIN_STACK_SIZE
	.align		4
.L_3:
        /*0018*/ 	.byte	0x04, 0x12
        /*001a*/ 	.short	(.L_5 - .L_4)
	.align		4
.L_4:
        /*001c*/ 	.word	index@(worker_kernel)
        /*0020*/ 	.word	0x00000000
.L_5:


//--------------------- .nv.compat                --------------------------
	.section	.nv.compat,"",@"SHT_CUDA_COMPAT_INFO"
	.align	4
        /*0000*/ 	.byte	0x02, 0x09, 0x00, 0x00, 0x02, 0x02, 0x01, 0x00, 0x02, 0x05, 0x05, 0x00, 0x03, 0x07, 0x01, 0x01
        /*0010*/ 	.byte	0x02, 0x03, 0x00, 0x00, 0x02, 0x06, 0x01, 0x00, 0x04, 0x0b, 0x08, 0x00, 0x09, 0x00, 0x00, 0x00
        /*0020*/ 	.byte	0x00, 0x00, 0x00, 0x00


//--------------------- .nv.info.worker_kernel    --------------------------
	.section	.nv.info.worker_kernel,"",@"SHT_CUDA_INFO"
	.sectionflags	@""
	.align	4


	//----- nvinfo : EIATTR_CUDA_API_VERSION
	.align		4
        /*0000*/ 	.byte	0x04, 0x37
        /*0002*/ 	.short	(.L_7 - .L_6)
.L_6:
        /*0004*/ 	.word	0x00000082


	//----- nvinfo : EIATTR_KPARAM_INFO
	.align		4
.L_7:
        /*0008*/ 	.byte	0x04, 0x17
        /*000a*/ 	.short	(.L_9 - .L_8)
.L_8:
        /*000c*/ 	.word	0x00000000
        /*0010*/ 	.short	0x0006
        /*0012*/ 	.short	0x0030
        /*0014*/ 	.byte	0x00, 0xf5, 0x21, 0x00


	//----- nvinfo : EIATTR_KPARAM_INFO
	.align		4
.L_9:
        /*0018*/ 	.byte	0x04, 0x17
        /*001a*/ 	.short	(.L_11 - .L_10)
.L_10:
        /*001c*/ 	.word	0x00000000
        /*0020*/ 	.short	0x0005
        /*0022*/ 	.short	0x0028
        /*0024*/ 	.byte	0x00, 0xf5, 0x21, 0x00


	//----- nvinfo : EIATTR_KPARAM_INFO
	.align		4
.L_11:
        /*0028*/ 	.byte	0x04, 0x17
        /*002a*/ 	.short	(.L_13 - .L_12)
.L_12:
        /*002c*/ 	.word	0x00000000
        /*0030*/ 	.short	0x0004
        /*0032*/ 	.short	0x0020
        /*0034*/ 	.byte	0x00, 0xf5, 0x21, 0x00


	//----- nvinfo : EIATTR_KPARAM_INFO
	.align		4
.L_13:
        /*0038*/ 	.byte	0x04, 0x17
        /*003a*/ 	.short	(.L_15 - .L_14)
.L_14:
        /*003c*/ 	.word	0x00000000
        /*0040*/ 	.short	0x0003
        /*0042*/ 	.short	0x0018
        /*0044*/ 	.byte	0x00, 0xf5, 0x21, 0x00


	//----- nvinfo : EIATTR_KPARAM_INFO
	.align		4
.L_15:
        /*0048*/ 	.byte	0x04, 0x17
        /*004a*/ 	.short	(.L_17 - .L_16)
.L_16:
        /*004c*/ 	.word	0x00000000
        /*0050*/ 	.short	0x0002
        /*0052*/ 	.short	0x0010
        /*0054*/ 	.byte	0x00, 0xf5, 0x21, 0x00


	//----- nvinfo : EIATTR_KPARAM_INFO
	.align		4
.L_17:
        /*0058*/ 	.byte	0x04, 0x17
        /*005a*/ 	.short	(.L_19 - .L_18)
.L_18:
        /*005c*/ 	.word	0x00000000
        /*0060*/ 	.short	0x0001
        /*0062*/ 	.short	0x0008
        /*0064*/ 	.byte	0x00, 0xf0, 0x11, 0x00


	//----- nvinfo : EIATTR_KPARAM_INFO
	.align		4
.L_19:
        /*0068*/ 	.byte	0x04, 0x17
        /*006a*/ 	.short	(.L_21 - .L_20)
.L_20:
        /*006c*/ 	.word	0x00000000
        /*0070*/ 	.short	0x0000
        /*0072*/ 	.short	0x0000
        /*0074*/ 	.byte	0x00, 0xf5, 0x21, 0x00


	//----- nvinfo : EIATTR_SPARSE_MMA_MASK
	.align		4
.L_21:
        /*0078*/ 	.byte	0x03, 0x50
        /*007a*/ 	.short	0x0000


	//----- nvinfo : EIATTR_MAXREG_COUNT
	.align		4
        /*007c*/ 	.byte	0x03, 0x1b
        /*007e*/ 	.short	0x00ff


	//----- nvinfo : EIATTR_NUM_BARRIERS
	.align		4
        /*0080*/ 	.byte	0x02, 0x4c
        /*0082*/ 	.byte	0x01
	.zero		1


	//----- nvinfo : EIATTR_MERCURY_ISA_VERSION
	.align		4
        /*0084*/ 	.byte	0x03, 0x5f
        /*0086*/ 	.short	0x0101


	//----- nvinfo : EIATTR_VRC_CTA_INIT_COUNT
	.align		4
        /*0088*/ 	.byte	0x02, 0x4a
	.zero		1
	.zero		1


	//----- nvinfo : EIATTR_EXIT_INSTR_OFFSETS
	.align		4
        /*008c*/ 	.byte	0x04, 0x1c
        /*008e*/ 	.short	(.L_23 - .L_22)


	//   ....[0]....
.L_22:
        /*0090*/ 	.word	0x00000b10


	//   ....[1]....
        /*0094*/ 	.word	0x00000b60


	//----- nvinfo : EIATTR_CRS_STACK_SIZE
	.align		4
.L_23:
        /*0098*/ 	.byte	0x04, 0x1e
        /*009a*/ 	.short	(.L_25 - .L_24)
.L_24:
        /*009c*/ 	.word	0x00000000


	//----- nvinfo : EIATTR_CBANK_PARAM_SIZE
	.align		4
.L_25:
        /*00a0*/ 	.byte	0x03, 0x19
        /*00a2*/ 	.short	0x0038


	//----- nvinfo : EIATTR_PARAM_CBANK
	.align		4
        /*00a4*/ 	.byte	0x04, 0x0a
        /*00a6*/ 	.short	(.L_27 - .L_26)
	.align		4
.L_26:
        /*00a8*/ 	.word	index@(.nv.constant0.worker_kernel)
        /*00ac*/ 	.short	0x0380
        /*00ae*/ 	.short	0x0038


	//----- nvinfo : EIATTR_SW_WAR
	.align		4
.L_27:
        /*00b0*/ 	.byte	0x04, 0x36
        /*00b2*/ 	.short	(.L_29 - .L_28)
.L_28:
        /*00b4*/ 	.word	0x00000008
.L_29:


//--------------------- .nv.callgraph             --------------------------
	.section	.nv.callgraph,"",@"SHT_CUDA_CALLGRAPH"
	.align	4
	.sectionentsize	8
	.align		4
        /*0000*/ 	.word	0x00000000
	.align		4
        /*0004*/ 	.word	0xffffffff
	.align		4
        /*0008*/ 	.word	0x00000000
	.align		4
        /*000c*/ 	.word	0xfffffffe
	.align		4
        /*0010*/ 	.word	0x00000000
	.align		4
        /*0014*/ 	.word	0xfffffffd
	.align		4
        /*0018*/ 	.word	0x00000000
	.align		4
        /*001c*/ 	.word	0xfffffffc


//--------------------- .text.worker_kernel       --------------------------
	.section	.text.worker_kernel,"ax",@progbits
	.align	128
        .global         worker_kernel
        .type           worker_kernel,@function
        .size           worker_kernel,(.L_x_26 - worker_kernel)
        .other          worker_kernel,@"STO_CUDA_ENTRY STV_DEFAULT"
worker_kernel:
.text.worker_kernel:
[----:B------:R-:W-:Y:S01]  /*0000*/  LDC R1, c[0x0][0x37c] ;  /* 0x0000df00ff017b82 */ /* 0x000fe20000000800 */
[----:B------:R-:W0:Y:S01]  /*0010*/  S2R R4, SR_TID.X ;  /* 0x0000000000047919 */ /* 0x000e220000002100 */
[----:B------:R-:W1:Y:S01]  /*0020*/  LDCU.64 UR8, c[0x0][0x358] ;  /* 0x00006b00ff0877ac */ /* 0x000e620008000a00 */
[----:B------:R-:W2:Y:S01]  /*0030*/  S2R R11, SR_CTAID.X ;  /* 0x00000000000b7919 */ /* 0x000ea20000002500 */
[----:B0-----:R-:W-:-:S13]  /*0040*/  ISETP.NE.AND P0, PT, R4, RZ, PT ;  /* 0x000000ff0400720c */ /* 0x001fda0003f05270 */
[----:B------:R-:W-:Y:S01]  /*0050*/  @!P0 CS2R R8, SR_GLOBALTIMERLO ;  /* 0x0000000000088805 */ /* 0x000fe20000015200 */
[----:B------:R-:W2:Y:S01]  /*0060*/  @!P0 LDC.64 R6, c[0x0][0x3b0] ;  /* 0x0000ec00ff068b82 */ /* 0x000ea20000000a00 */
[----:B------:R-:W-:-:S07]  /*0070*/  IMAD.MOV.U32 R5, RZ, RZ, RZ ;  /* 0x000000ffff057224 */ /* 0x000fce00078e00ff */
[----:B------:R-:W0:Y:S01]  /*0080*/  LDC.64 R2, c[0x0][0x3a8] ;  /* 0x0000ea00ff027b82 */ /* 0x000e220000000a00 */
[----:B--2---:R-:W-:-:S04]  /*0090*/  @!P0 IMAD.WIDE.U32 R6, R11, 0x8, R6 ;  /* 0x000000080b068825 */ /* 0x004fc800078e0006 */
[----:B------:R-:W-:Y:S01]  /*00a0*/  IMAD R11, R11, 0x3e8, RZ ;  /* 0x000003e80b0b7824 */ /* 0x000fe200078e02ff */
[----:B-1----:R1:W-:Y:S03]  /*00b0*/  @!P0 STG.E.64 desc[UR8][R6.64], R8 ;  /* 0x0000000806008986 */ /* 0x0023e6000c101b08 */
[----:B0-----:R-:W-:-:S07]  /*00c0*/  IMAD.WIDE.U32 R2, R11, 0x18, R2 ;  /* 0x000000180b027825 */ /* 0x001fce00078e0002 */
.L_x_24:
[----:B------:R-:W-:Y:S01]  /*00d0*/  ISETP.NE.AND P0, PT, R4, RZ, PT ;  /* 0x000000ff0400720c */ /* 0x000fe20003f05270 */
[----:B------:R-:W-:-:S12]  /*00e0*/  YIELD ;  /* 0x0000000000007946 */ /* 0x000fd80003800000 */
[----:B012345:R-:W-:Y:S05]  /*00f0*/  @P0 BRA `(.L_x_0) ;  /* 0x0000000000d40947 */ /* 0x03ffea0003800000 */
[----:B-1----:R-:W0:Y:S01]  /*0100*/  LDC.64 R6, c[0x0][0x3a0] ;  /* 0x0000e800ff067b82 */ /* 0x002e220000000a00 */
[----:B------:R-:W-:Y:S02]  /*0110*/  IMAD.MOV.U32 R11, RZ, RZ, 0x1 ;  /* 0x00000001ff0b7424 */ /* 0x000fe400078e00ff */
[----:B------:R-:W-:-:S05]  /*0120*/  IMAD.MOV.U32 R10, RZ, RZ, RZ ;  /* 0x000000ffff0a7224 */ /* 0x000fca00078e00ff */
[----:B0-----:R-:W2:Y:S01]  /*0130*/  ATOMG.E.CAS.STRONG.GPU PT, R0, [R6], R10, R11 ;  /* 0x0000000a060073a9 */ /* 0x001ea200001ee10b */
[----:B------:R-:W0:Y:S01]  /*0140*/  LDC.64 R8, c[0x0][0x390] ;  /* 0x0000e400ff087b82 */ /* 0x000e220000000a00 */
[----:B------:R-:W-:Y:S01]  /*0150*/  BSSY B0, `(.L_x_1) ;  /* 0x0000009000007945 */ /* 0x000fe20003800000 */
[----:B--2---:R-:W-:-:S13]  /*0160*/  ISETP.NE.AND P1, PT, R0, RZ, PT ;  /* 0x000000ff0000720c */ /* 0x004fda0003f25270 */
[----:B0-----:R-:W-:Y:S05]  /*0170*/  @!P1 BRA `(.L_x_2) ;  /* 0x0000000000189947 */ /* 0x001fea0003800000 */
.L_x_3:
[----:B------:R-:W-:Y:S01]  /*0180*/  IMAD.MOV.U32 R10, RZ, RZ, RZ ;  /* 0x000000ffff0a7224 */ /* 0x000fe200078e00ff */
[----:B------:R-:W-:Y:S05]  /*0190*/  NANOSLEEP 0x40 ;  /* 0x000000400000795d */ /* 0x000fea0003800000 */
[----:B------:R-:W-:-:S05]  /*01a0*/  IMAD.MOV.U32 R11, RZ, RZ, 0x1 ;  /* 0x00000001ff0b7424 */ /* 0x000fca00078e00ff */
[----:B------:R-:W2:Y:S02]  /*01b0*/  ATOMG.E.CAS.STRONG.GPU PT, R0, [R6], R10, R11 ;  /* 0x0000000a060073a9 */ /* 0x000ea400001ee10b */
[----:B--2---:R-:W-:-:S13]  /*01c0*/  ISETP.NE.AND P1, PT, R0, RZ, PT ;  /* 0x000000ff0000720c */ /* 0x004fda0003f25270 */
[----:B------:R-:W-:Y:S05]  /*01d0*/  @P1 BRA `(.L_x_3) ;  /* 0xfffffffc00e81947 */ /* 0x000fea000383ffff */
.L_x_2:
[----:B------:R-:W-:Y:S05]  /*01e0*/  BSYNC B0 ;  /* 0x0000000000007941 */ /* 0x000fea0003800000 */
.L_x_1:
[----:B------:R-:W-:Y:S06]  /*01f0*/  MEMBAR.SC.GPU ;  /* 0x0000000000007992 */ /* 0x000fec0000002000 */
[----:B------:R-:W-:-:S00]  /*0200*/  ERRBAR ;  /* 0x00000000000079ab */ /* 0x000fc00000000000 */
[----:B------:R-:W-:Y:S06]  /*0210*/  CGAERRBAR ;  /* 0x00000000000075ab */ /* 0x000fec0000000000 */
[----:B------:R-:W-:Y:S04]  /*0220*/  CCTL.IVALL ;  /* 0x00000000ff00798f */ /* 0x000fe80002000000 */
[----:B------:R-:W2:Y:S01]  /*0230*/  LDG.E R13, desc[UR8][R8.64] ;  /* 0x00000008080d7981 */ /* 0x000ea2000c1e1900 */
[----:B------:R-:W2:Y:S02]  /*0240*/  LDCU UR7, c[0x0][0x388] ;  /* 0x00007100ff0777ac */ /* 0x000ea40008000800 */
[----:B--2---:R-:W-:-:S13]  /*0250*/  ISETP.GE.AND P1, PT, R13, UR7, PT ;  /* 0x000000070d007c0c */ /* 0x004fda000bf26270 */
[----:B------:R-:W-:Y:S05]  /*0260*/  @!P1 BRA `(.L_x_4) ;  /* 0x0000000000189947 */ /* 0x000fea0003800000 */
[----:B------:R-:W-:Y:S06]  /*0270*/  MEMBAR.SC.GPU ;  /* 0x0000000000007992 */ /* 0x000fec0000002000 */
[----:B------:R-:W-:-:S00]  /*0280*/  ERRBAR ;  /* 0x00000000000079ab */ /* 0x000fc00000000000 */
[----:B------:R-:W-:Y:S06]  /*0290*/  CGAERRBAR ;  /* 0x00000000000075ab */ /* 0x000fec0000000000 */
[----:B------:R-:W-:Y:S04]  /*02a0*/  CCTL.IVALL ;  /* 0x00000000ff00798f */ /* 0x000fe80002000000 */
[----:B------:R0:W5:Y:S01]  /*02b0*/  ATOMG.E.EXCH.STRONG.GPU PT, RZ, desc[UR8][R6.64], RZ ;  /* 0x800000ff06ff79a8 */ /* 0x000162000c1ef108 */
[----:B------:R-:W-:Y:S05]  /*02c0*/  BRA `(.L_x_5) ;  /* 0x0000000000487947 */ /* 0x000fea0003800000 */
.L_x_4:
[----:B------:R-:W0:Y:S02]  /*02d0*/  LDC.64 R10, c[0x0][0x380] ;  /* 0x0000e000ff0a7b82 */ /* 0x000e240000000a00 */
[----:B0-----:R-:W-:-:S05]  /*02e0*/  IMAD.WIDE R10, R13, 0x58, R10 ;  /* 0x000000580d0a7825 */ /* 0x001fca00078e020a */
[----:B------:R-:W2:Y:S01]  /*02f0*/  LDG.E R12, desc[UR8][R10.64+0x8] ;  /* 0x000008080a0c7981 */ /* 0x000ea2000c1e1900 */
[----:B------:R-:W0:Y:S01]  /*0300*/  S2UR UR5, SR_CgaCtaId ;  /* 0x00000000000579c3 */ /* 0x000e220000008800 */
[----:B------:R-:W-:Y:S02]  /*0310*/  UMOV UR4, 0x400 ;  /* 0x0000040000047882 */ /* 0x000fe40000000000 */
[----:B0-----:R-:W-:Y:S01]  /*0320*/  ULEA UR4, UR5, UR4, 0x18 ;  /* 0x0000000405047291 */ /* 0x001fe2000f8ec0ff */
[C---:B--2---:R-:W-:Y:S01]  /*0330*/  VIADD R15, R12.reuse, 0xffffffff ;  /* 0xffffffff0c0f7836 */ /* 0x044fe20000000000 */
[----:B------:R-:W-:-:S07]  /*0340*/  ISETP.NE.AND P1, PT, R12, RZ, PT ;  /* 0x000000ff0c00720c */ /* 0x000fce0003f25270 */
[----:B------:R0:W-:Y:S04]  /*0350*/  STS.64 [UR4], R12 ;  /* 0x0000000cff007988 */ /* 0x0001e80008000a04 */
[----:B------:R0:W-:Y:S02]  /*0360*/  STG.E desc[UR8][R10.64+0x8], R15 ;  /* 0x0000080f0a007986 */ /* 0x0001e4000c101908 */
[----:B------:R-:W-:Y:S05]  /*0370*/  @P1 BRA `(.L_x_6) ;  /* 0x0000000000081947 */ /* 0x000fea0003800000 */
[----:B0-----:R-:W-:-:S05]  /*0380*/  IMAD.MOV.U32 R11, RZ, RZ, 0x1 ;  /* 0x00000001ff0b7424 */ /* 0x001fca00078e00ff */
[----:B------:R1:W5:Y:S02]  /*0390*/  ATOMG.E.ADD.STRONG.GPU PT, RZ, desc[UR8][R8.64], R11 ;  /* 0x8000000b08ff79a8 */ /* 0x00036400081ef108 */
.L_x_6:
[----:B------:R-:W-:Y:S06]  /*03a0*/  MEMBAR.SC.GPU ;  /* 0x0000000000007992 */ /* 0x000fec0000002000 */
[----:B------:R-:W-:-:S00]  /*03b0*/  ERRBAR ;  /* 0x00000000000079ab */ /* 0x000fc00000000000 */
[----:B------:R-:W-:Y:S06]  /*03c0*/  CGAERRBAR ;  /* 0x00000000000075ab */ /* 0x000fec0000000000 */
[----:B------:R-:W-:Y:S04]  /*03d0*/  CCTL.IVALL ;  /* 0x00000000ff00798f */ /* 0x000fe80002000000 */
[----:B------:R2:W5:Y:S02]  /*03e0*/  ATOMG.E.EXCH.STRONG.GPU PT, RZ, desc[UR8][R6.64], RZ ;  /* 0x800000ff06ff79a8 */ /* 0x000564000c1ef108 */
.L_x_5:
[----:B------:R-:W3:Y:S01]  /*03f0*/  S2UR UR5, SR_CgaCtaId ;  /* 0x00000000000579c3 */ /* 0x000ee20000008800 */
[----:B------:R-:W-:Y:S01]  /*0400*/  UMOV UR4, 0x400 ;  /* 0x0000040000047882 */ /* 0x000fe20000000000 */
[----:B------:R-:W-:-:S04]  /*0410*/  ISETP.GE.AND P1, PT, R13, UR7, PT ;  /* 0x000000070d007c0c */ /* 0x000fc8000bf26270 */
[----:B------:R-:W-:Y:S01]  /*0420*/  SEL R0, RZ, 0x1, !P1 ;  /* 0x00000001ff007807 */ /* 0x000fe20004800000 */
[----:B---3--:R-:W-:-:S09]  /*0430*/  ULEA UR4, UR5, UR4, 0x18 ;  /* 0x0000000405047291 */ /* 0x008fd2000f8ec0ff */
[----:B------:R3:W-:Y:S03]  /*0440*/  STS [UR4+0x8], R0 ;  /* 0x00000800ff007988 */ /* 0x0007e60008000804 */
.L_x_0:
[----:B------:R-:W-:Y:S05]  /*0450*/  WARPSYNC.ALL ;  /* 0x0000000000007948 */ /* 0x000fea0003800000 */
[----:B------:R-:W4:Y:S08]  /*0460*/  S2UR UR5, SR_CgaCtaId ;  /* 0x00000000000579c3 */ /* 0x000f300000008800 */
[----:B------:R-:W-:Y:S06]  /*0470*/  BAR.SYNC.DEFER_BLOCKING 0x0 ;  /* 0x0000000000007b1d */ /* 0x000fec0000010000 */
[----:B------:R-:W-:-:S02]  /*0480*/  UMOV UR4, 0x400 ;  /* 0x0000040000047882 */ /* 0x000fc40000000000 */
[----:B----4-:R-:W-:-:S09]  /*0490*/  ULEA UR6, UR5, UR4, 0x18 ;  /* 0x0000000405067291 */ /* 0x010fd2000f8ec0ff */
[----:B---3--:R-:W3:Y:S02]  /*04a0*/  LDS R0, [UR6+0x8] ;  /* 0x00000806ff007984 */ /* 0x008ee40008000800 */
[----:B---3--:R-:W-:-:S13]  /*04b0*/  ISETP.NE.AND P1, PT, R0, RZ, PT ;  /* 0x000000ff0000720c */ /* 0x008fda0003f25270 */
[----:B------:R-:W-:Y:S05]  /*04c0*/  @P1 BRA `(.L_x_7) ;  /* 0x0000000400881947 */ /* 0x000fea0003800000 */
[----:B------:R-:W-:Y:S05]  /*04d0*/  @P0 BRA `(.L_x_8) ;  /* 0x00000004004c0947 */ /* 0x000fea0003800000 */
[----:B------:R-:W3:Y:S01]  /*04e0*/  LDS R0, [UR6+0x4] ;  /* 0x00000406ff007984 */ /* 0x000ee20008000800 */
[----:B------:R-:W-:Y:S01]  /*04f0*/  ISETP.GT.AND P1, PT, R5, 0x3e7, PT ;  /* 0x000003e70500780c */ /* 0x000fe20003f24270 */
[----:B------:R-:W-:Y:S06]  /*0500*/  MEMBAR.SC.GPU ;  /* 0x0000000000007992 */ /* 0x000fec0000002000 */
[----:B------:R-:W-:-:S00]  /*0510*/  ERRBAR ;  /* 0x00000000000079ab */ /* 0x000fc00000000000 */
[----:B------:R-:W-:Y:S06]  /*0520*/  CGAERRBAR ;  /* 0x00000000000075ab */ /* 0x000fec0000000000 */
[----:B------:R-:W-:Y:S01]  /*0530*/  CCTL.IVALL ;  /* 0x00000000ff00798f */ /* 0x000fe20002000000 */
[----:B------:R-:W-:Y:S04]  /*0540*/  BSSY.RECONVERGENT B0, `(.L_x_9) ;  /* 0x000000c000007945 */ /* 0x000fe80003800200 */
[----:B------:R-:W-:Y:S05]  /*0550*/  @P1 BRA `(.L_x_10) ;  /* 0x0000000000281947 */ /* 0x000fea0003800000 */
[----:B01----:R-:W-:Y:S02]  /*0560*/  CS2R R10, SR_GLOBALTIMERLO ;  /* 0x00000000000a7805 */ /* 0x003fe40000015200 */
[C---:B------:R-:W-:Y:S01]  /*0570*/  ISETP.GE.AND P1, PT, R5.reuse, 0x1, PT ;  /* 0x000000010500780c */ /* 0x040fe20003f26270 */
[----:B------:R-:W-:-:S12]  /*0580*/  IMAD.WIDE R8, R5, 0x18, R2 ;  /* 0x0000001805087825 */ /* 0x000fd800078e0202 */
[C---:B--2---:R-:W-:Y:S01]  /*0590*/  @P1 VIADD R7, R5.reuse, 0xffffffff ;  /* 0xffffffff05071836 */ /* 0x044fe20000000000 */
[----:B------:R-:W-:-:S03]  /*05a0*/  IADD3 R5, PT, PT, R5, 0x1, RZ ;  /* 0x0000000105057810 */ /* 0x000fc60007ffe0ff */
[----:B------:R-:W-:-:S05]  /*05b0*/  @P1 IMAD.WIDE.U32 R6, R7, 0x18, R2 ;  /* 0x0000001807061825 */ /* 0x000fca00078e0002 */
[----:B------:R4:W-:Y:S04]  /*05c0*/  @P1 STG.E.64 desc[UR8][R6.64+0x8], R10 ;  /* 0x0000080a06001986 */ /* 0x0009e8000c101b08 */
[----:B------:R4:W-:Y:S04]  /*05d0*/  STG.E.64 desc[UR8][R8.64], R10 ;  /* 0x0000000a08007986 */ /* 0x0009e8000c101b08 */
[----:B------:R4:W-:Y:S04]  /*05e0*/  STG.E.64 desc[UR8][R8.64+0x8], RZ ;  /* 0x000008ff08007986 */ /* 0x0009e8000c101b08 */
[----:B------:R4:W-:Y:S02]  /*05f0*/  STG.E desc[UR8][R8.64+0x10], RZ ;  /* 0x000010ff08007986 */ /* 0x0009e4000c101908 */
.L_x_10:
[----:B------:R-:W-:Y:S05]  /*0600*/  BSYNC.RECONVERGENT B0 ;  /* 0x0000000000007941 */ /* 0x000fea0003800200 */
.L_x_9:
[----:B012-4-:R-:W0:Y:S01]  /*0610*/  LDC.64 R6, c[0x0][0x398] ;  /* 0x0000e600ff067b82 */ /* 0x017e220000000a00 */
[----:B------:R-:W-:Y:S01]  /*0620*/  ISETP.GT.AND P1, PT, R5, 0x3e7, PT ;  /* 0x000003e70500780c */ /* 0x000fe20003f24270 */
[----:B------:R-:W-:Y:S01]  /*0630*/  IMAD.MOV.U32 R15, RZ, RZ, 0x1 ;  /* 0x00000001ff0f7424 */ /* 0x000fe200078e00ff */
[----:B------:R-:W-:Y:S04]  /*0640*/  BSSY.RECONVERGENT B0, `(.L_x_11) ;  /* 0x000000d000007945 */ /* 0x000fe80003800200 */
[----:B0-----:R0:W5:Y:S07]  /*0650*/  ATOMG.E.ADD.STRONG.GPU PT, RZ, desc[UR8][R6.64], R15 ;  /* 0x8000000f06ff79a8 */ /* 0x00116e00081ef108 */
[----:B------:R-:W-:Y:S05]  /*0660*/  @P1 BRA `(.L_x_12) ;  /* 0x0000000000281947 */ /* 0x000fea0003800000 */
[----:B------:R-:W-:Y:S02]  /*0670*/  CS2R R8, SR_GLOBALTIMERLO ;  /* 0x0000000000087805 */ /* 0x000fe40000015200 */
[C---:B------:R-:W-:Y:S01]  /*0680*/  ISETP.GE.AND P1, PT, R5.reuse, 0x1, PT ;  /* 0x000000010500780c */ /* 0x040fe20003f26270 */
[----:B------:R-:W-:-:S12]  /*0690*/  IMAD.WIDE R12, R5, 0x18, R2 ;  /* 0x00000018050c7825 */ /* 0x000fd800078e0202 */
[C---:B------:R-:W-:Y:S02]  /*06a0*/  @P1 VIADD R11, R5.reuse, 0xffffffff ;  /* 0xffffffff050b1836 */ /* 0x040fe40000000000 */
[----:B------:R-:W-:Y:S02]  /*06b0*/  VIADD R5, R5, 0x1 ;  /* 0x0000000105057836 */ /* 0x000fe40000000000 */
[----:B------:R-:W-:-:S05]  /*06c0*/  @P1 IMAD.WIDE.U32 R10, R11, 0x18, R2 ;  /* 0x000000180b0a1825 */ /* 0x000fca00078e0002 */
[----:B------:R1:W-:Y:S04]  /*06d0*/  @P1 STG.E.64 desc[UR8][R10.64+0x8], R8 ;  /* 0x000008080a001986 */ /* 0x0003e8000c101b08 */
[----:B------:R1:W-:Y:S04]  /*06e0*/  STG.E.64 desc[UR8][R12.64], R8 ;  /* 0x000000080c007986 */ /* 0x0003e8000c101b08 */
[----:B------:R1:W-:Y:S04]  /*06f0*/  STG.E desc[UR8][R12.64+0x10], R15 ;  /* 0x0000100f0c007986 */ /* 0x0003e8000c101908 */
[----:B------:R1:W-:Y:S02]  /*0700*/  STG.E.64 desc[UR8][R12.64+0x8], RZ ;  /* 0x000008ff0c007986 */ /* 0x0003e4000c101b08 */
.L_x_12:
[----:B------:R-:W-:Y:S05]  /*0710*/  BSYNC.RECONVERGENT B0 ;  /* 0x0000000000007941 */ /* 0x000fea0003800200 */
.L_x_11:
[----:B-1----:R-:W2:Y:S01]  /*0720*/  ATOMG.E.OR.STRONG.GPU PT, R8, desc[UR8][R6.64], RZ ;  /* 0x800000ff060879a8 */ /* 0x002ea2000b1ef108 */
[----:B------:R-:W-:Y:S01]  /*0730*/  BSSY B0, `(.L_x_13) ;  /* 0x0000007000007945 */ /* 0x000fe20003800000 */
[----:B--2---:R-:W-:-:S13]  /*0740*/  ISETP.GE.AND P1, PT, R8, 0x1, PT ;  /* 0x000000010800780c */ /* 0x004fda0003f26270 */
[----:B------:R-:W-:Y:S05]  /*0750*/  @!P1 BRA `(.L_x_14) ;  /* 0x0000000000109947 */ /* 0x000fea0003800000 */
.L_x_15:
[----:B------:R-:W-:Y:S05]  /*0760*/  NANOSLEEP 0x40 ;  /* 0x000000400000795d */ /* 0x000fea0003800000 */
[----:B------:R-:W2:Y:S02]  /*0770*/  ATOMG.E.OR.STRONG.GPU PT, R8, desc[UR8][R6.64], RZ ;  /* 0x800000ff060879a8 */ /* 0x000ea4000b1ef108 */
[----:B--2---:R-:W-:-:S13]  /*0780*/  ISETP.GT.AND P1, PT, R8, RZ, PT ;  /* 0x000000ff0800720c */ /* 0x004fda0003f24270 */
[----:B------:R-:W-:Y:S05]  /*0790*/  @P1 BRA `(.L_x_15) ;  /* 0xfffffffc00f01947 */ /* 0x000fea000383ffff */
.L_x_14:
[----:B------:R-:W-:Y:S05]  /*07a0*/  BSYNC B0 ;  /* 0x0000000000007941 */ /* 0x000fea0003800000 */
.L_x_13:
[----:B------:R-:W2:Y:S01]  /*07b0*/  ATOMG.E.OR.STRONG.GPU PT, R8, desc[UR8][R6.64], RZ ;  /* 0x800000ff060879a8 */ /* 0x000ea2000b1ef108 */
[----:B------:R-:W-:Y:S01]  /*07c0*/  BSSY B0, `(.L_x_16) ;  /* 0x0000007000007945 */ /* 0x000fe20003800000 */
[----:B--2---:R-:W-:-:S13]  /*07d0*/  ISETP.GE.AND P1, PT, R8, 0x1, PT ;  /* 0x000000010800780c */ /* 0x004fda0003f26270 */
[----:B------:R-:W-:Y:S05]  /*07e0*/  @!P1 BRA `(.L_x_17) ;  /* 0x0000000000109947 */ /* 0x000fea0003800000 */
.L_x_18:
[----:B------:R-:W-:Y:S05]  /*07f0*/  NANOSLEEP 0x40 ;  /* 0x000000400000795d */ /* 0x000fea0003800000 */
[----:B------:R-:W2:Y:S02]  /*0800*/  ATOMG.E.OR.STRONG.GPU PT, R8, desc[UR8][R6.64], RZ ;  /* 0x800000ff060879a8 */ /* 0x000ea4000b1ef108 */
[----:B--2---:R-:W-:-:S13]  /*0810*/  ISETP.GT.AND P1, PT, R8, RZ, PT ;  /* 0x000000ff0800720c */ /* 0x004fda0003f24270 */
[----:B------:R-:W-:Y:S05]  /*0820*/  @P1 BRA `(.L_x_18) ;  /* 0xfffffffc00f01947 */ /* 0x000fea000383ffff */
.L_x_17:
[----:B------:R-:W-:Y:S05]  /*0830*/  BSYNC B0 ;  /* 0x0000000000007941 */ /* 0x000fea0003800000 */
.L_x_16:
[----:B------:R-:W2:Y:S01]  /*0840*/  ATOMG.E.OR.STRONG.GPU PT, R10, desc[UR8][R6.64], RZ ;  /* 0x800000ff060a79a8 */ /* 0x000ea2000b1ef108 */
[----:B------:R-:W1:Y:S01]  /*0850*/  LDC.64 R8, c[0x0][0x380] ;  /* 0x0000e000ff087b82 */ /* 0x000e620000000a00 */
[----:B------:R-:W-:Y:S01]  /*0860*/  BSSY B0, `(.L_x_19) ;  /* 0x0000008000007945 */ /* 0x000fe20003800000 */
[----:B------:R-:W-:Y:S02]  /*0870*/  ISETP.GT.AND P1, PT, R5, 0x3e7, PT ;  /* 0x000003e70500780c */ /* 0x000fe40003f24270 */
[----:B--2---:R-:W-:-:S13]  /*0880*/  ISETP.GE.AND P2, PT, R10, 0x1, PT ;  /* 0x000000010a00780c */ /* 0x004fda0003f46270 */
[----:B-1----:R-:W-:Y:S05]  /*0890*/  @!P2 BRA `(.L_x_20) ;  /* 0x000000000010a947 */ /* 0x002fea0003800000 */
.L_x_21:
[----:B------:R-:W-:Y:S05]  /*08a0*/  NANOSLEEP 0x40 ;  /* 0x000000400000795d */ /* 0x000fea0003800000 */
[----:B------:R-:W2:Y:S02]  /*08b0*/  ATOMG.E.OR.STRONG.GPU PT, R10, desc[UR8][R6.64], RZ ;  /* 0x800000ff060a79a8 */ /* 0x000ea4000b1ef108 */
[----:B--2---:R-:W-:-:S13]  /*08c0*/  ISETP.GT.AND P2, PT, R10, RZ, PT ;  /* 0x000000ff0a00720c */ /* 0x004fda0003f44270 */
[----:B------:R-:W-:Y:S05]  /*08d0*/  @P2 BRA `(.L_x_21) ;  /* 0xfffffffc00f02947 */ /* 0x000fea000383ffff */
.L_x_20:
[----:B------:R-:W-:Y:S05]  /*08e0*/  BSYNC B0 ;  /* 0x0000000000007941 */ /* 0x000fea0003800000 */
.L_x_19:
[----:B------:R-:W-:Y:S06]  /*08f0*/  MEMBAR.SC.GPU ;  /* 0x0000000000007992 */ /* 0x000fec0000002000 */
[----:B------:R-:W-:-:S00]  /*0900*/  ERRBAR ;  /* 0x00000000000079ab */ /* 0x000fc00000000000 */
[----:B------:R-:W-:Y:S06]  /*0910*/  CGAERRBAR ;  /* 0x00000000000075ab */ /* 0x000fec0000000000 */
[----:B------:R-:W-:Y:S01]  /*0920*/  CCTL.IVALL ;  /* 0x00000000ff00798f */ /* 0x000fe20002000000 */
[----:B0--3--:R-:W-:Y:S01]  /*0930*/  IMAD.WIDE R6, R0, 0x58, R8 ;  /* 0x0000005800067825 */ /* 0x009fe200078e0208 */
[----:B------:R-:W-:Y:S06]  /*0940*/  @P1 BRA `(.L_x_8) ;  /* 0x0000000000301947 */ /* 0x000fec0003800000 */
[----:B------:R0:W2:Y:S02]  /*0950*/  LDG.E R0, desc[UR8][R6.64] ;  /* 0x0000000806007981 */ /* 0x0000a4000c1e1900 */
[----:B0-----:R-:W-:Y:S02]  /*0960*/  CS2R R6, SR_GLOBALTIMERLO ;  /* 0x0000000000067805 */ /* 0x001fe40000015200 */
[C---:B------:R-:W-:Y:S01]  /*0970*/  ISETP.GE.AND P1, PT, R5.reuse, 0x1, PT ;  /* 0x000000010500780c */ /* 0x040fe20003f26270 */
[----:B------:R-:W-:Y:S01]  /*0980*/  IMAD.WIDE R10, R5, 0x18, R2 ;  /* 0x00000018050a7825 */ /* 0x000fe200078e0202 */
[----:B--2---:R-:W-:-:S11]  /*0990*/  IADD3 R13, PT, PT, R0, 0x2, RZ ;  /* 0x00000002000d7810 */ /* 0x004fd60007ffe0ff */
[C---:B------:R-:W-:Y:S02]  /*09a0*/  @P1 VIADD R9, R5.reuse, 0xffffffff ;  /* 0xffffffff05091836 */ /* 0x040fe40000000000 */
[----:B------:R-:W-:Y:S02]  /*09b0*/  VIADD R5, R5, 0x1 ;  /* 0x0000000105057836 */ /* 0x000fe40000000000 */
[----:B------:R-:W-:-:S05]  /*09c0*/  @P1 IMAD.WIDE.U32 R8, R9, 0x18, R2 ;  /* 0x0000001809081825 */ /* 0x000fca00078e0002 */
[----:B------:R3:W-:Y:S04]  /*09d0*/  @P1 STG.E.64 desc[UR8][R8.64+0x8], R6 ;  /* 0x0000080608001986 */ /* 0x0007e8000c101b08 */
[----:B------:R3:W-:Y:S04]  /*09e0*/  STG.E.64 desc[UR8][R10.64], R6 ;  /* 0x000000060a007986 */ /* 0x0007e8000c101b08 */
[----:B------:R3:W-:Y:S04]  /*09f0*/  STG.E desc[UR8][R10.64+0x10], R13 ;  /* 0x0000100d0a007986 */ /* 0x0007e8000c101908 */
[----:B------:R3:W-:Y:S02]  /*0a00*/  STG.E.64 desc[UR8][R10.64+0x8], RZ ;  /* 0x000008ff0a007986 */ /* 0x0007e4000c101b08 */
.L_x_8:
[----:B------:R-:W-:Y:S05]  /*0a10*/  WARPSYNC.ALL ;  /* 0x0000000000007948 */ /* 0x000fea0003800000 */
[----:B------:R-:W-:Y:S06]  /*0a20*/  BAR.SYNC.DEFER_BLOCKING 0x0 ;  /* 0x0000000000007b1d */ /* 0x000fec0000010000 */
[----:B------:R-:W-:Y:S02]  /*0a30*/  BSSY.RECONVERGENT B0, `(.L_x_22) ;  /* 0x000000a000007945 */ /* 0x000fe40003800200 */
[----:B------:R-:W-:Y:S06]  /*0a40*/  BAR.SYNC.DEFER_BLOCKING 0x0 ;  /* 0x0000000000007b1d */ /* 0x000fec0000010000 */
[----:B------:R-:W-:Y:S05]  /*0a50*/  @P0 BRA `(.L_x_23) ;  /* 0x00000000001c0947 */ /* 0x000fea0003800000 */
[----:B------:R-:W-:Y:S06]  /*0a60*/  MEMBAR.SC.GPU ;  /* 0x0000000000007992 */ /* 0x000fec0000002000 */
[----:B------:R-:W-:-:S00]  /*0a70*/  ERRBAR ;  /* 0x00000000000079ab */ /* 0x000fc00000000000 */
[----:B------:R-:W-:Y:S06]  /*0a80*/  CGAERRBAR ;  /* 0x00000000000075ab */ /* 0x000fec0000000000 */
[----:B------:R-:W-:Y:S02]  /*0a90*/  CCTL.IVALL ;  /* 0x00000000ff00798f */ /* 0x000fe40002000000 */
[----:B0123--:R-:W0:Y:S01]  /*0aa0*/  LDC.64 R6, c[0x0][0x398] ;  /* 0x0000e600ff067b82 */ /* 0x00fe220000000a00 */
[----:B------:R-:W-:-:S05]  /*0ab0*/  IMAD.MOV.U32 R9, RZ, RZ, -0x1 ;  /* 0xffffffffff097424 */ /* 0x000fca00078e00ff */
[----:B0-----:R4:W5:Y:S02]  /*0ac0*/  ATOMG.E.ADD.STRONG.GPU PT, RZ, desc[UR8][R6.64], R9 ;  /* 0x8000000906ff79a8 */ /* 0x00196400081ef108 */
.L_x_23:
[----:B------:R-:W-:Y:S05]  /*0ad0*/  BSYNC.RECONVERGENT B0 ;  /* 0x0000000000007941 */ /* 0x000fea0003800200 */
.L_x_22:
[----:B------:R-:W-:Y:S05]  /*0ae0*/  BRA `(.L_x_24) ;  /* 0xfffffff400787947 */ /* 0x000fea000383ffff */
.L_x_7:
[----:B------:R-:W-:-:S04]  /*0af0*/  ISETP.GE.AND P0, PT, R5, 0x1, PT ;  /* 0x000000010500780c */ /* 0x000fc80003f06270 */
[----:B------:R-:W-:-:S13]  /*0b00*/  ISETP.NE.OR P0, PT, R4, RZ, !P0 ;  /* 0x000000ff0400720c */ /* 0x000fda0004705670 */
[----:B------:R-:W-:Y:S05]  /*0b10*/  @P0 EXIT ;  /* 0x000000000000094d */ /* 0x000fea0003800000 */
[----:B012---:R-:W-:Y:S01]  /*0b20*/  CS2R R6, SR_GLOBALTIMERLO ;  /* 0x0000000000067805 */ /* 0x007fe20000015200 */
[----:B------:R-:W-:-:S04]  /*0b30*/  VIADD R5, R5, 0xffffffff ;  /* 0xffffffff05057836 */ /* 0x000fc80000000000 */
[----:B------:R-:W-:-:S05]  /*0b40*/  IMAD.WIDE.U32 R2, R5, 0x18, R2 ;  /* 0x0000001805027825 */ /* 0x000fca00078e0002 */
[----:B------:R-:W-:Y:S01]  /*0b50*/  STG.E.64 desc[UR8][R2.64+0x8], R6 ;  /* 0x0000080602007986 */ /* 0x000fe2000c101b08 */
[----:B------:R-:W-:Y:S05]  /*0b60*/  EXIT ;  /* 0x000000000000794d */ /* 0x000fea0003800000 */
.L_x_25:
[----:B------:R-:W-:-:S00]  /*0b70*/  BRA `(.L_x_25) ;  /* 0xfffffffc00fc7947 */ /* 0x000fc0000383ffff */
[----:B------:R-:W-:-:S00]  /*0b80*/  NOP ;  /* 0x0000000000007918 */ /* 0x000fc00000000000 */
[----:B------:R-:W-:-:S00]  /*0b90*/  NOP ;  /* 0x0000000000007918 */ /* 0x000fc00000000000 */
[----:B------:R-:W-:-:S00]  /*0ba0*/  NOP ;  /* 0x0000000000007918 */ /* 0x000fc00000000000 */
[----:B------:R-:W-:-:S00]  /*0bb0*/  NOP ;  /* 0x0000000000007918 */ /* 0x000fc00000000000 */
[----:B------:R-:W-:-:S00]  /*0bc0*/  NOP ;  /* 0x0000000000007918 */ /* 0x000fc00000000000 */
[----:B------:R-:W-:-:S00]  /*0bd0*/  NOP ;  /* 0x0000000000007918 */ /* 0x000fc00000000000 */
[----:B------:R-:W-:-:S00]  /*0be0*/  NOP ;  /* 0x0000000000007918 */ /* 0x000fc00000000000 */
[----:B------:R-:W-:-:S00]  /*0bf0*/  NOP ;  /* 0x0000000000007918 */ /* 0x000fc00000000000 */
.L_x_26:


//--------------------- .nv.shared.worker_kernel  --------------------------
	.section	.nv.shared.worker_kernel,"aw",@nobits
	.sectionflags	@""
	.align	4
.nv.shared.worker_kernel:
	.zero		1036


//--------------------- .nv.shared.reserved.0     --------------------------
	.section	.nv.shared.reserved.0,"aw",@nobits
	.weak		__nv_reservedSMEM_offset_0_alias
	.size		__nv_reservedSMEM_offset_0_alias, 0, 64
	.other		__nv_reservedSMEM_offset_0_alias,@"STO_CUDA_RESERVED_SHARED STV_DEFAULT"
__nv_reservedSMEM_offset_0_alias:
	.zero		0
	.zero		64


//--------------------- .nv.constant0.worker_kernel --------------------------
	.section	.nv.constant0.worker_kernel,"a",@progbits
	.sectionflags	@""
	.align	4
.nv.constant0.worker_kernel:
	.zero		952


//--------------------- SYMBOLS --------------------------

	.type		.nv.reservedSmem.offset0,@object
	.size		.nv.reservedSmem.offset0,0x4
	.type		.nv.reservedSmem.cap,@object
	.size		.nv.reservedSmem.cap,0x4
